	.headerflags	@"EF_CUDA_TEXMODE_UNIFIED EF_CUDA_64BIT_ADDRESS EF_CUDA_ACCELERATORS EF_CUDA_SM90 EF_CUDA_VIRTUAL_SM(EF_CUDA_SM90)"
	.elftype	@"ET_EXEC"


//--------------------- .nv.info                  --------------------------
	.section	.nv.info,"",@"SHT_CUDA_INFO"
	.align	4


	//----- nvinfo : EIATTR_REGCOUNT
	.align		4
        /*0000*/ 	.byte	0x04, 0x2f
        /*0002*/ 	.short	(.L_3 - .L_2)
	.align		4
.L_2:
        /*0004*/ 	.word	index@(triton_poi_fused__native_batch_norm_legit_no_training_convolution_hardtanh_52)
        /*0008*/ 	.word	0x0000001a


	//----- nvinfo : EIATTR_MIN_STACK_SIZE
	.align		4
.L_3:
        /*000c*/ 	.byte	0x04, 0x12
        /*000e*/ 	.short	(.L_5 - .L_4)
	.align		4
.L_4:
        /*0010*/ 	.word	index@(triton_poi_fused__native_batch_norm_legit_no_training_convolution_hardtanh_52)
        /*0014*/ 	.word	0x00000000


	//----- nvinfo : EIATTR_FRAME_SIZE
	.align		4
.L_5:
        /*0018*/ 	.byte	0x04, 0x11
        /*001a*/ 	.short	(.L_7 - .L_6)
	.align		4
.L_6:
        /*001c*/ 	.word	index@(triton_poi_fused__native_batch_norm_legit_no_training_convolution_hardtanh_52)
        /*0020*/ 	.word	0x00000000


	//----- nvinfo : EIATTR_MIN_STACK_SIZE
	.align		4
.L_7:
        /*0024*/ 	.byte	0x04, 0x12
        /*0026*/ 	.short	(.L_9 - .L_8)
	.align		4
.L_8:
        /*0028*/ 	.word	index@(triton_poi_fused__native_batch_norm_legit_no_training_convolution_hardtanh_52)
        /*002c*/ 	.word	0x00000000
.L_9:


//--------------------- .nv.info.triton_poi_fused__native_batch_norm_legit_no_training_convolution_hardtanh_52 --------------------------
	.section	.nv.info.triton_poi_fused__native_batch_norm_legit_no_training_convolution_hardtanh_52,"",@"SHT_CUDA_INFO"
	.sectionflags	@""
	.align	4


	//----- nvinfo : EIATTR_CUDA_API_VERSION
	.align		4
        /*0000*/ 	.byte	0x04, 0x37
        /*0002*/ 	.short	(.L_11 - .L_10)
.L_10:
        /*0004*/ 	.word	0x0000007c


	//----- nvinfo : EIATTR_KPARAM_INFO
	.align		4
.L_11:
        /*0008*/ 	.byte	0x04, 0x17
        /*000a*/ 	.short	(.L_13 - .L_12)
.L_12:
        /*000c*/ 	.word	0x00000000
        /*0010*/ 	.short	0x0007
        /*0012*/ 	.short	0x0038
        /*0014*/ 	.byte	0x00, 0xf0, 0x11, 0x00


	//----- nvinfo : EIATTR_KPARAM_INFO
	.align		4
.L_13:
        /*0018*/ 	.byte	0x04, 0x17
        /*001a*/ 	.short	(.L_15 - .L_14)
.L_14:
        /*001c*/ 	.word	0x00000000
        /*0020*/ 	.short	0x0006
        /*0022*/ 	.short	0x0030
        /*0024*/ 	.byte	0x00, 0xf4, 0x21, 0x00


	//----- nvinfo : EIATTR_KPARAM_INFO
	.align		4
.L_15:
        /*0028*/ 	.byte	0x04, 0x17
        /*002a*/ 	.short	(.L_17 - .L_16)
.L_16:
        /*002c*/ 	.word	0x00000000
        /*0030*/ 	.short	0x0005
        /*0032*/ 	.short	0x0028
        /*0034*/ 	.byte	0x00, 0xf4, 0x21, 0x00


	//----- nvinfo : EIATTR_KPARAM_INFO
	.align		4
.L_17:
        /*0038*/ 	.byte	0x04, 0x17
        /*003a*/ 	.short	(.L_19 - .L_18)
.L_18:
        /*003c*/ 	.word	0x00000000
        /*0040*/ 	.short	0x0004
        /*0042*/ 	.short	0x0020
        /*0044*/ 	.byte	0x00, 0xf4, 0x21, 0x00


	//----- nvinfo : EIATTR_KPARAM_INFO
	.align		4
.L_19:
        /*0048*/ 	.byte	0x04, 0x17
        /*004a*/ 	.short	(.L_21 - .L_20)
.L_20:
        /*004c*/ 	.word	0x00000000
        /*0050*/ 	.short	0x0003
        /*0052*/ 	.short	0x0018
        /*0054*/ 	.byte	0x00, 0xf4, 0x21, 0x00


	//----- nvinfo : EIATTR_KPARAM_INFO
	.align		4
.L_21:
        /*0058*/ 	.byte	0x04, 0x17
        /*005a*/ 	.short	(.L_23 - .L_22)
.L_22:
        /*005c*/ 	.word	0x00000000
        /*0060*/ 	.short	0x0002
        /*0062*/ 	.short	0x0010
        /*0064*/ 	.byte	0x00, 0xf4, 0x21, 0x00


	//----- nvinfo : EIATTR_KPARAM_INFO
	.align		4
.L_23:
        /*0068*/ 	.byte	0x04, 0x17
        /*006a*/ 	.short	(.L_25 - .L_24)
.L_24:
        /*006c*/ 	.word	0x00000000
        /*0070*/ 	.short	0x0001
        /*0072*/ 	.short	0x0008
        /*0074*/ 	.byte	0x00, 0xf4, 0x21, 0x00


	//----- nvinfo : EIATTR_KPARAM_INFO
	.align		4
.L_25:
        /*0078*/ 	.byte	0x04, 0x17
        /*007a*/ 	.short	(.L_27 - .L_26)
.L_26:
        /*007c*/ 	.word	0x00000000
        /*0080*/ 	.short	0x0000
        /*0082*/ 	.short	0x0000
        /*0084*/ 	.byte	0x00, 0xf4, 0x21, 0x00


	//----- nvinfo : EIATTR_SPARSE_MMA_MASK
	.align		4
.L_27:
        /*0088*/ 	.byte	0x03, 0x50
        /*008a*/ 	.short	0x0000


	//----- nvinfo : EIATTR_MAXREG_COUNT
	.align		4
        /*008c*/ 	.byte	0x03, 0x1b
        /*008e*/ 	.short	0x00ff


	//----- nvinfo : EIATTR_EXIT_INSTR_OFFSETS
	.align		4
        /*0090*/ 	.byte	0x04, 0x1c
        /*0092*/ 	.short	(.L_29 - .L_28)


	//   ....[0]....
.L_28:
        /*0094*/ 	.word	0x000004e0


	//   ....[1]....
        /*0098*/ 	.word	0x00000500


	//----- nvinfo : EIATTR_REQNTID
	.align		4
.L_29:
        /*009c*/ 	.byte	0x04, 0x10
        /*009e*/ 	.short	(.L_31 - .L_30)
.L_30:
        /*00a0*/ 	.word	0x00000080
        /*00a4*/ 	.word	0x00000001
        /*00a8*/ 	.word	0x00000001


	//----- nvinfo : EIATTR_CBANK_PARAM_SIZE
	.align		4
.L_31:
        /*00ac*/ 	.byte	0x03, 0x19
        /*00ae*/ 	.short	0x003c


	//----- nvinfo : EIATTR_PARAM_CBANK
	.align		4
        /*00b0*/ 	.byte	0x04, 0x0a
        /*00b2*/ 	.short	(.L_33 - .L_32)
	.align		4
.L_32:
        /*00b4*/ 	.word	index@(.nv.constant0.triton_poi_fused__native_batch_norm_legit_no_training_convolution_hardtanh_52)
        /*00b8*/ 	.short	0x0210
        /*00ba*/ 	.short	0x003c


	//----- nvinfo : EIATTR_SW_WAR
	.align		4
.L_33:
        /*00bc*/ 	.byte	0x04, 0x36
        /*00be*/ 	.short	(.L_35 - .L_34)
.L_34:
        /*00c0*/ 	.word	0x00000008
.L_35:


//--------------------- .nv.callgraph             --------------------------
	.section	.nv.callgraph,"",@"SHT_CUDA_CALLGRAPH"
	.align	4
	.sectionentsize	8
	.align		4
        /*0000*/ 	.word	0x00000000
	.align		4
        /*0004*/ 	.word	0xffffffff
	.align		4
        /*0008*/ 	.word	0x00000000
	.align		4
        /*000c*/ 	.word	0xfffffffe
	.align		4
        /*0010*/ 	.word	0x00000000
	.align		4
        /*0014*/ 	.word	0xfffffffd
	.align		4
        /*0018*/ 	.word	0x00000000
	.align		4
        /*001c*/ 	.word	0xfffffffc


//--------------------- .nv.constant4             --------------------------
	.section	.nv.constant4,"a",@progbits
	.align	8
	.align		8
.nv.constant4:
        /*0000*/ 	.dword	_$_str
	.align		8
        /*0008*/ 	.dword	_$_str_$_2


//--------------------- .text.triton_poi_fused__native_batch_norm_legit_no_training_convolution_hardtanh_52 --------------------------
	.section	.text.triton_poi_fused__native_batch_norm_legit_no_training_convolution_hardtanh_52,"ax",@progbits
	.align	128
        .global         triton_poi_fused__native_batch_norm_legit_no_training_convolution_hardtanh_52
        .type           triton_poi_fused__native_batch_norm_legit_no_training_convolution_hardtanh_52,@function
        .size           triton_poi_fused__native_batch_norm_legit_no_training_convolution_hardtanh_52,(.L_x_1 - triton_poi_fused__native_batch_norm_legit_no_training_convolution_hardtanh_52)
        .other          triton_poi_fused__native_batch_norm_legit_no_training_convolution_hardtanh_52,@"STO_CUDA_ENTRY STV_DEFAULT"
triton_poi_fused__native_batch_norm_legit_no_training_convolution_hardtanh_52:
.text.triton_poi_fused__native_batch_norm_legit_no_training_convolution_hardtanh_52:
[----:B------:R-:W0:Y:S01]  /*0000*/  LDC R1, c[0x0][0x28] ;  /* 0x00000a00ff017b82 */ /* 0x000e220000000800 */
[----:B------:R-:W1:Y:S07]  /*0010*/  S2R R0, SR_TID.X ;  /* 0x0000000000007919 */ /* 0x000e6e0000002100 */
[----:B------:R-:W2:Y:S01]  /*0020*/  LDC.64 R2, c[0x0][0x228] ;  /* 0x00008a00ff027b82 */ /* 0x000ea20000000a00 */
[----:B------:R-:W-:Y:S01]  /*0030*/  CS2R R6, SRZ ;  /* 0x0000000000067805 */ /* 0x000fe2000001ff00 */
[----:B------:R-:W-:Y:S01]  /*0040*/  ULDC.64 UR4, c[0x0][0x208] ;  /* 0x0000820000047ab9 */ /* 0x000fe20000000a00 */
[----:B------:R-:W3:Y:S05]  /*0050*/  S2R R5, SR_CTAID.X ;  /* 0x0000000000057919 */ /* 0x000eea0000002500 */
[----:B------:R-:W4:Y:S08]  /*0060*/  LDC.64 R16, c[0x0][0x218] ;  /* 0x00008600ff107b82 */ /* 0x000f300000000a00 */
[----:B------:R-:W5:Y:S08]  /*0070*/  LDC.64 R18, c[0x0][0x220] ;  /* 0x00008800ff127b82 */ /* 0x000f700000000a00 */
[----:B------:R-:W5:Y:S01]  /*0080*/  LDC.64 R20, c[0x0][0x230] ;  /* 0x00008c00ff147b82 */ /* 0x000f620000000a00 */
[----:B-1----:R-:W-:-:S07]  /*0090*/  SHF.L.U32 R0, R0, 0x1, RZ ;  /* 0x0000000100007819 */ /* 0x002fce00000006ff */
[----:B------:R-:W1:Y:S01]  /*00a0*/  LDC.64 R14, c[0x0][0x238] ;  /* 0x00008e00ff0e7b82 */ /* 0x000e620000000a00 */
[----:B------:R-:W-:-:S04]  /*00b0*/  LOP3.LUT R0, R0, 0xfe, RZ, 0xc0, !PT ;  /* 0x000000fe00007812 */ /* 0x000fc800078ec0ff */
[----:B---3--:R-:W-:-:S04]  /*00c0*/  LEA R0, R5, R0, 0x8 ;  /* 0x0000000005007211 */ /* 0x008fc800078e40ff */
[C---:B------:R-:W-:Y:S01]  /*00d0*/  ISETP.GE.AND P0, PT, R0.reuse, 0xca80, PT ;  /* 0x0000ca800000780c */ /* 0x040fe20003f06270 */
[----:B------:R-:W-:-:S05]  /*00e0*/  IMAD.HI R4, R0, 0x50e89cc3, RZ ;  /* 0x50e89cc300047827 */ /* 0x000fca00078e02ff */
[----:B------:R-:W-:-:S04]  /*00f0*/  SHF.R.U32.HI R5, RZ, 0x1f, R4 ;  /* 0x0000001fff057819 */ /* 0x000fc80000011604 */
[----:B------:R-:W-:-:S05]  /*0100*/  LEA.HI.SX32 R5, R4, R5, 0x18 ;  /* 0x0000000504057211 */ /* 0x000fca00078fc2ff */
[----:B------:R-:W-:Y:S02]  /*0110*/  IMAD R12, R5, -0x32a, R0 ;  /* 0xfffffcd6050c7824 */ /* 0x000fe400078e0200 */
[----:B------:R-:W3:Y:S02]  /*0120*/  LDC.64 R4, c[0x0][0x210] ;  /* 0x00008400ff047b82 */ /* 0x000ee40000000a00 */
[----:B--2---:R-:W-:-:S05]  /*0130*/  IMAD.WIDE R2, R12, 0x4, R2 ;  /* 0x000000040c027825 */ /* 0x004fca00078e0202 */
[----:B------:R2:W3:Y:S01]  /*0140*/  @!P0 LDG.E.EL.64 R6, desc[UR4][R2.64] ;  /* 0x0000000402068981 */ /* 0x0004e2000c2e1b00 */
[----:B------:R-:W-:Y:S02]  /*0150*/  CS2R R8, SRZ ;  /* 0x0000000000087805 */ /* 0x000fe4000001ff00 */
[----:B------:R-:W-:Y:S01]  /*0160*/  CS2R R10, SRZ ;  /* 0x00000000000a7805 */ /* 0x000fe2000001ff00 */
[----:B----4-:R-:W-:-:S04]  /*0170*/  IMAD.WIDE R16, R12, 0x4, R16 ;  /* 0x000000040c107825 */ /* 0x010fc800078e0210 */
[C---:B-----5:R-:W-:Y:S01]  /*0180*/  IMAD.WIDE R18, R12.reuse, 0x4, R18 ;  /* 0x000000040c127825 */ /* 0x060fe200078e0212 */
[----:B------:R4:W5:Y:S01]  /*0190*/  @!P0 LDG.E.EL.64 R8, desc[UR4][R16.64] ;  /* 0x0000000410088981 */ /* 0x000962000c2e1b00 */
[----:B--2---:R-:W-:Y:S02]  /*01a0*/  CS2R R2, SRZ ;  /* 0x0000000000027805 */ /* 0x004fe4000001ff00 */
[----:B0-----:R-:W-:-:S04]  /*01b0*/  IMAD.WIDE R20, R12, 0x4, R20 ;  /* 0x000000040c147825 */ /* 0x001fc800078e0214 */
[----:B-1----:R-:W-:Y:S01]  /*01c0*/  IMAD.WIDE R22, R12, 0x4, R14 ;  /* 0x000000040c167825 */ /* 0x002fe200078e020e */
[----:B------:R-:W2:Y:S03]  /*01d0*/  @!P0 LDG.E.EL.64 R2, desc[UR4][R18.64] ;  /* 0x0000000412028981 */ /* 0x000ea6000c2e1b00 */
[----:B---3--:R-:W-:-:S05]  /*01e0*/  IMAD.WIDE R4, R0, 0x4, R4 ;  /* 0x0000000400047825 */ /* 0x008fca00078e0204 */
[----:B------:R-:W5:Y:S01]  /*01f0*/  @!P0 LDG.E.64 R10, desc[UR4][R4.64] ;  /* 0x00000004040a8981 */ /* 0x000f62000c1e1b00 */
[----:B------:R-:W-:Y:S02]  /*0200*/  CS2R R12, SRZ ;  /* 0x00000000000c7805 */ /* 0x000fe4000001ff00 */
[----:B------:R-:W-:-:S04]  /*0210*/  CS2R R14, SRZ ;  /* 0x00000000000e7805 */ /* 0x000fc8000001ff00 */
[----:B------:R-:W3:Y:S04]  /*0220*/  @!P0 LDG.E.EL.64 R12, desc[UR4][R20.64] ;  /* 0x00000004140c8981 */ /* 0x000ee8000c2e1b00 */
[----:B------:R-:W3:Y:S01]  /*0230*/  @!P0 LDG.E.EL.64 R14, desc[UR4][R22.64] ;  /* 0x00000004160e8981 */ /* 0x000ee2000c2e1b00 */
[----:B------:R-:W-:Y:S01]  /*0240*/  FADD R6, R6, 9.9999997473787516356e-06 ;  /* 0x3727c5ac06067421 */ /* 0x000fe20000000000 */
[----:B------:R-:W-:-:S03]  /*0250*/  FADD R7, R7, 9.9999997473787516356e-06 ;  /* 0x3727c5ac07077421 */ /* 0x000fc60000000000 */
[----:B----4-:R-:W0:Y:S08]  /*0260*/  MUFU.SQRT R16, R6 ;  /* 0x0000000600107308 */ /* 0x010e300000002000 */
[----:B------:R-:W1:Y:S01]  /*0270*/  MUFU.SQRT R17, R7 ;  /* 0x0000000700117308 */ /* 0x000e620000002000 */
[C---:B0-----:R-:W-:Y:S02]  /*0280*/  FSETP.GT.AND P1, PT, R16.reuse, 8.50705917302346158658e+37, PT ;  /* 0x7e8000001000780b */ /* 0x041fe40003f24000 */
[----:B------:R-:W-:-:S02]  /*0290*/  FSETP.GEU.AND P3, PT, R16, 1.175494350822287508e-38, PT ;  /* 0x008000001000780b */ /* 0x000fc40003f6e000 */
[C---:B-1----:R-:W-:Y:S02]  /*02a0*/  FSETP.GT.AND P2, PT, R17.reuse, 8.50705917302346158658e+37, PT ;  /* 0x7e8000001100780b */ /* 0x042fe40003f44000 */
[----:B------:R-:W-:-:S07]  /*02b0*/  FSETP.GEU.AND P4, PT, R17, 1.175494350822287508e-38, PT ;  /* 0x008000001100780b */ /* 0x000fce0003f8e000 */
[----:B------:R-:W-:Y:S01]  /*02c0*/  @P1 FMUL R16, R16, 0.25 ;  /* 0x3e80000010101820 */ /* 0x000fe20000400000 */
[----:B------:R-:W-:-:S03]  /*02d0*/  HFMA2.MMA R6, -RZ, RZ, 1.625, 0 ;  /* 0x3e800000ff067435 */ /* 0x000fc600000001ff */
[----:B------:R-:W-:Y:S01]  /*02e0*/  @!P3 FMUL R16, R16, 16777216 ;  /* 0x4b8000001010b820 */ /* 0x000fe20000400000 */
[----:B------:R-:W-:-:S04]  /*02f0*/  @P2 FMUL R17, R17, 0.25 ;  /* 0x3e80000011112820 */ /* 0x000fc80000400000 */
[----:B------:R-:W-:Y:S01]  /*0300*/  @!P4 FMUL R17, R17, 16777216 ;  /* 0x4b8000001111c820 */ /* 0x000fe20000400000 */
[----:B------:R-:W0:Y:S01]  /*0310*/  MUFU.RCP R16, R16 ;  /* 0x0000001000107308 */ /* 0x000e220000001000 */
[----:B------:R-:W-:-:S07]  /*0320*/  FSEL R7, R6, 1, P1 ;  /* 0x3f80000006077808 */ /* 0x000fce0000800000 */
[----:B------:R-:W1:Y:S01]  /*0330*/  MUFU.RCP R17, R17 ;  /* 0x0000001100117308 */ /* 0x000e620000001000 */
[----:B------:R-:W-:Y:S01]  /*0340*/  FSEL R6, R6, 1, P2 ;  /* 0x3f80000006067808 */ /* 0x000fe20001000000 */
[----:B------:R-:W-:Y:S01]  /*0350*/  @!P3 FMUL R7, R7, 16777216 ;  /* 0x4b8000000707b820 */ /* 0x000fe20000400000 */
[----:B-----5:R-:W-:Y:S01]  /*0360*/  FADD R8, R8, R10 ;  /* 0x0000000a08087221 */ /* 0x020fe20000000000 */
[----:B------:R-:W-:Y:S02]  /*0370*/  FADD R9, R9, R11 ;  /* 0x0000000b09097221 */ /* 0x000fe40000000000 */
[----:B------:R-:W-:Y:S01]  /*0380*/  @!P4 FMUL R6, R6, 16777216 ;  /* 0x4b8000000606c820 */ /* 0x000fe20000400000 */
[----:B0-----:R-:W-:Y:S01]  /*0390*/  FMUL R7, R16, R7 ;  /* 0x0000000710077220 */ /* 0x001fe20000400000 */
[----:B--2---:R-:W-:Y:S01]  /*03a0*/  FADD R2, R8, -R2 ;  /* 0x8000000208027221 */ /* 0x004fe20000000000 */
[----:B------:R-:W-:Y:S01]  /*03b0*/  FADD R3, R9, -R3 ;  /* 0x8000000309037221 */ /* 0x000fe20000000000 */
[----:B-1----:R-:W-:-:S02]  /*03c0*/  FMUL R6, R17, R6 ;  /* 0x0000000611067220 */ /* 0x002fc40000400000 */
[----:B------:R-:W-:Y:S02]  /*03d0*/  FMUL R7, R2, R7 ;  /* 0x0000000702077220 */ /* 0x000fe40000400000 */
[----:B------:R-:W-:Y:S02]  /*03e0*/  FMUL R6, R3, R6 ;  /* 0x0000000603067220 */ /* 0x000fe40000400000 */
[----:B---3--:R-:W-:Y:S01]  /*03f0*/  FFMA R7, R7, R12, R14 ;  /* 0x0000000c07077223 */ /* 0x008fe2000000000e */
[----:B------:R-:W0:Y:S01]  /*0400*/  LDC.64 R2, c[0x0][0x240] ;  /* 0x00009000ff027b82 */ /* 0x000e220000000a00 */
[----:B------:R-:W-:-:S03]  /*0410*/  FFMA R6, R6, R13, R15 ;  /* 0x0000000d06067223 */ /* 0x000fc6000000000f */
[C---:B------:R-:W-:Y:S02]  /*0420*/  FSETP.GTU.AND P1, PT, R7.reuse, RZ, PT ;  /* 0x000000ff0700720b */ /* 0x040fe40003f2c000 */
[C---:B------:R-:W-:Y:S02]  /*0430*/  FSETP.GTU.AND P2, PT, R6.reuse, RZ, PT ;  /* 0x000000ff0600720b */ /* 0x040fe40003f4c000 */
[----:B------:R-:W-:Y:S02]  /*0440*/  FSEL R10, R7, RZ, P1 ;  /* 0x000000ff070a7208 */ /* 0x000fe40000800000 */
[----:B------:R-:W-:Y:S02]  /*0450*/  FSEL R11, R6, RZ, P2 ;  /* 0x000000ff060b7208 */ /* 0x000fe40001000000 */
[C---:B------:R-:W-:Y:S02]  /*0460*/  FSETP.GEU.AND P1, PT, R10.reuse, 6, PT ;  /* 0x40c000000a00780b */ /* 0x040fe40003f2e000 */
[----:B------:R-:W-:Y:S01]  /*0470*/  FSETP.GEU.AND P2, PT, R11, 6, PT ;  /* 0x40c000000b00780b */ /* 0x000fe20003f4e000 */
[----:B------:R1:W-:Y:S01]  /*0480*/  @!P0 STG.E.64 desc[UR4][R4.64], R8 ;  /* 0x0000000804008986 */ /* 0x0003e2000c101b04 */
[----:B------:R-:W-:-:S02]  /*0490*/  FSETP.NAN.AND P3, PT, R10, R10, PT ;  /* 0x0000000a0a00720b */ /* 0x000fc40003f68000 */
[----:B------:R-:W-:Y:S01]  /*04a0*/  FSETP.NAN.AND P4, PT, R11, R11, PT ;  /* 0x0000000b0b00720b */ /* 0x000fe20003f88000 */
[----:B0-----:R-:W-:-:S06]  /*04b0*/  IMAD.WIDE R2, R0, 0x4, R2 ;  /* 0x0000000400027825 */ /* 0x001fcc00078e0202 */
[----:B------:R-:W-:Y:S02]  /*04c0*/  @P1 SEL R10, R10, 0x40c00000, P3 ;  /* 0x40c000000a0a1807 */ /* 0x000fe40001800000 */
[----:B------:R-:W-:Y:S01]  /*04d0*/  @P2 SEL R11, R11, 0x40c00000, P4 ;  /* 0x40c000000b0b2807 */ /* 0x000fe20002000000 */
[----:B------:R-:W-:Y:S06]  /*04e0*/  @P0 EXIT ;  /* 0x000000000000094d */ /* 0x000fec0003800000 */
[----:B------:R-:W-:Y:S01]  /*04f0*/  STG.E.64 desc[UR4][R2.64], R10 ;  /* 0x0000000a02007986 */ /* 0x000fe2000c101b04 */
[----:B------:R-:W-:Y:S05]  /*0500*/  EXIT ;  /* 0x000000000000794d */ /* 0x000fea0003800000 */
.L_x_0:
[----:B------:R-:W-:-:S00]  /*0510*/  BRA `(.L_x_0) ;  /* 0xfffffffc00fc7947 */ /* 0x000fc0000383ffff */
[----:B------:R-:W-:-:S00]  /*0520*/  NOP ;  /* 0x0000000000007918 */ /* 0x000fc00000000000 */
        /* <DEDUP_REMOVED lines=13> */
.L_x_1:


//--------------------- .nv.global.init           --------------------------
	.section	.nv.global.init,"aw",@progbits
.nv.global.init:
	.type		_$_str,@object
	.size		_$_str,(_$_str_$_2 - _$_str)
_$_str:
        /*0000*/ 	.byte	0x5f, 0x5f, 0x43, 0x55, 0x44, 0x41, 0x5f, 0x46, 0x54, 0x5a, 0x00
	.type		_$_str_$_2,@object
	.size		_$_str_$_2,(.L_1 - _$_str_$_2)
_$_str_$_2:
        /*000b*/ 	.byte	0x5f, 0x5f, 0x43, 0x55, 0x44, 0x41, 0x5f, 0x50, 0x52, 0x45, 0x43, 0x5f, 0x53, 0x51, 0x52, 0x54
        /*001b*/ 	.byte	0x00
.L_1:


//--------------------- .nv.constant0.triton_poi_fused__native_batch_norm_legit_no_training_convolution_hardtanh_52 --------------------------
	.section	.nv.constant0.triton_poi_fused__native_batch_norm_legit_no_training_convolution_hardtanh_52,"a",@progbits
	.sectionflags	@""
	.align	4
.nv.constant0.triton_poi_fused__native_batch_norm_legit_no_training_convolution_hardtanh_52:
	.zero		588
